	.headerflags	@"EF_CUDA_TEXMODE_UNIFIED EF_CUDA_64BIT_ADDRESS EF_CUDA_ACCELERATORS EF_CUDA_SM90 EF_CUDA_VIRTUAL_SM(EF_CUDA_SM90)"
	.elftype	@"ET_EXEC"


//--------------------- .nv.info                  --------------------------
	.section	.nv.info,"",@"SHT_CUDA_INFO"
	.align	4


	//----- nvinfo : EIATTR_REGCOUNT
	.align		4
        /*0000*/ 	.byte	0x04, 0x2f
        /*0002*/ 	.short	(.L_1 - .L_0)
	.align		4
.L_0:
        /*0004*/ 	.word	index@(triton_poi_fused__unsafe_index_add_mul_sub_31)
        /*0008*/ 	.word	0x00000040


	//----- nvinfo : EIATTR_MIN_STACK_SIZE
	.align		4
.L_1:
        /*000c*/ 	.byte	0x04, 0x12
        /*000e*/ 	.short	(.L_3 - .L_2)
	.align		4
.L_2:
        /*0010*/ 	.word	index@(triton_poi_fused__unsafe_index_add_mul_sub_31)
        /*0014*/ 	.word	0x00000000


	//----- nvinfo : EIATTR_FRAME_SIZE
	.align		4
.L_3:
        /*0018*/ 	.byte	0x04, 0x11
        /*001a*/ 	.short	(.L_5 - .L_4)
	.align		4
.L_4:
        /*001c*/ 	.word	index@(triton_poi_fused__unsafe_index_add_mul_sub_31)
        /*0020*/ 	.word	0x00000000


	//----- nvinfo : EIATTR_MIN_STACK_SIZE
	.align		4
.L_5:
        /*0024*/ 	.byte	0x04, 0x12
        /*0026*/ 	.short	(.L_7 - .L_6)
	.align		4
.L_6:
        /*0028*/ 	.word	index@(triton_poi_fused__unsafe_index_add_mul_sub_31)
        /*002c*/ 	.word	0x00000000
.L_7:


//--------------------- .nv.info.triton_poi_fused__unsafe_index_add_mul_sub_31 --------------------------
	.section	.nv.info.triton_poi_fused__unsafe_index_add_mul_sub_31,"",@"SHT_CUDA_INFO"
	.sectionflags	@""
	.align	4


	//----- nvinfo : EIATTR_CUDA_API_VERSION
	.align		4
        /*0000*/ 	.byte	0x04, 0x37
        /*0002*/ 	.short	(.L_9 - .L_8)
.L_8:
        /*0004*/ 	.word	0x0000007c


	//----- nvinfo : EIATTR_KPARAM_INFO
	.align		4
.L_9:
        /*0008*/ 	.byte	0x04, 0x17
        /*000a*/ 	.short	(.L_11 - .L_10)
.L_10:
        /*000c*/ 	.word	0x00000000
        /*0010*/ 	.short	0x0009
        /*0012*/ 	.short	0x0044
        /*0014*/ 	.byte	0x00, 0xf0, 0x11, 0x00


	//----- nvinfo : EIATTR_KPARAM_INFO
	.align		4
.L_11:
        /*0018*/ 	.byte	0x04, 0x17
        /*001a*/ 	.short	(.L_13 - .L_12)
.L_12:
        /*001c*/ 	.word	0x00000000
        /*0020*/ 	.short	0x0008
        /*0022*/ 	.short	0x0040
        /*0024*/ 	.byte	0x00, 0xf0, 0x11, 0x00


	//----- nvinfo : EIATTR_KPARAM_INFO
	.align		4
.L_13:
        /*0028*/ 	.byte	0x04, 0x17
        /*002a*/ 	.short	(.L_15 - .L_14)
.L_14:
        /*002c*/ 	.word	0x00000000
        /*0030*/ 	.short	0x0007
        /*0032*/ 	.short	0x0038
        /*0034*/ 	.byte	0x00, 0xf4, 0x21, 0x00


	//----- nvinfo : EIATTR_KPARAM_INFO
	.align		4
.L_15:
        /*0038*/ 	.byte	0x04, 0x17
        /*003a*/ 	.short	(.L_17 - .L_16)
.L_16:
        /*003c*/ 	.word	0x00000000
        /*0040*/ 	.short	0x0006
        /*0042*/ 	.short	0x0030
        /*0044*/ 	.byte	0x00, 0xf4, 0x21, 0x00


	//----- nvinfo : EIATTR_KPARAM_INFO
	.align		4
.L_17:
        /*0048*/ 	.byte	0x04, 0x17
        /*004a*/ 	.short	(.L_19 - .L_18)
.L_18:
        /*004c*/ 	.word	0x00000000
        /*0050*/ 	.short	0x0005
        /*0052*/ 	.short	0x0028
        /*0054*/ 	.byte	0x00, 0xf4, 0x21, 0x00


	//----- nvinfo : EIATTR_KPARAM_INFO
	.align		4
.L_19:
        /*0058*/ 	.byte	0x04, 0x17
        /*005a*/ 	.short	(.L_21 - .L_20)
.L_20:
        /*005c*/ 	.word	0x00000000
        /*0060*/ 	.short	0x0004
        /*0062*/ 	.short	0x0020
        /*0064*/ 	.byte	0x00, 0xf4, 0x21, 0x00


	//----- nvinfo : EIATTR_KPARAM_INFO
	.align		4
.L_21:
        /*0068*/ 	.byte	0x04, 0x17
        /*006a*/ 	.short	(.L_23 - .L_22)
.L_22:
        /*006c*/ 	.word	0x00000000
        /*0070*/ 	.short	0x0003
        /*0072*/ 	.short	0x0018
        /*0074*/ 	.byte	0x00, 0xf4, 0x21, 0x00


	//----- nvinfo : EIATTR_KPARAM_INFO
	.align		4
.L_23:
        /*0078*/ 	.byte	0x04, 0x17
        /*007a*/ 	.short	(.L_25 - .L_24)
.L_24:
        /*007c*/ 	.word	0x00000000
        /*0080*/ 	.short	0x0002
        /*0082*/ 	.short	0x0010
        /*0084*/ 	.byte	0x00, 0xf4, 0x21, 0x00


	//----- nvinfo : EIATTR_KPARAM_INFO
	.align		4
.L_25:
        /*0088*/ 	.byte	0x04, 0x17
        /*008a*/ 	.short	(.L_27 - .L_26)
.L_26:
        /*008c*/ 	.word	0x00000000
        /*0090*/ 	.short	0x0001
        /*0092*/ 	.short	0x0008
        /*0094*/ 	.byte	0x00, 0xf4, 0x21, 0x00


	//----- nvinfo : EIATTR_KPARAM_INFO
	.align		4
.L_27:
        /*0098*/ 	.byte	0x04, 0x17
        /*009a*/ 	.short	(.L_29 - .L_28)
.L_28:
        /*009c*/ 	.word	0x00000000
        /*00a0*/ 	.short	0x0000
        /*00a2*/ 	.short	0x0000
        /*00a4*/ 	.byte	0x00, 0xf4, 0x21, 0x00


	//----- nvinfo : EIATTR_SPARSE_MMA_MASK
	.align		4
.L_29:
        /*00a8*/ 	.byte	0x03, 0x50
        /*00aa*/ 	.short	0x0000


	//----- nvinfo : EIATTR_MAXREG_COUNT
	.align		4
        /*00ac*/ 	.byte	0x03, 0x1b
        /*00ae*/ 	.short	0x00ff


	//----- nvinfo : EIATTR_EXIT_INSTR_OFFSETS
	.align		4
        /*00b0*/ 	.byte	0x04, 0x1c
        /*00b2*/ 	.short	(.L_31 - .L_30)


	//   ....[0]....
.L_30:
        /*00b4*/ 	.word	0x00001c00


	//   ....[1]....
        /*00b8*/ 	.word	0x00001c20


	//----- nvinfo : EIATTR_REQNTID
	.align		4
.L_31:
        /*00bc*/ 	.byte	0x04, 0x10
        /*00be*/ 	.short	(.L_33 - .L_32)
.L_32:
        /*00c0*/ 	.word	0x00000100
        /*00c4*/ 	.word	0x00000001
        /*00c8*/ 	.word	0x00000001


	//----- nvinfo : EIATTR_CBANK_PARAM_SIZE
	.align		4
.L_33:
        /*00cc*/ 	.byte	0x03, 0x19
        /*00ce*/ 	.short	0x0048


	//----- nvinfo : EIATTR_PARAM_CBANK
	.align		4
        /*00d0*/ 	.byte	0x04, 0x0a
        /*00d2*/ 	.short	(.L_35 - .L_34)
	.align		4
.L_34:
        /*00d4*/ 	.word	index@(.nv.constant0.triton_poi_fused__unsafe_index_add_mul_sub_31)
        /*00d8*/ 	.short	0x0210
        /*00da*/ 	.short	0x0048


	//----- nvinfo : EIATTR_SW_WAR
	.align		4
.L_35:
        /*00dc*/ 	.byte	0x04, 0x36
        /*00de*/ 	.short	(.L_37 - .L_36)
.L_36:
        /*00e0*/ 	.word	0x00000008
.L_37:


//--------------------- .nv.callgraph             --------------------------
	.section	.nv.callgraph,"",@"SHT_CUDA_CALLGRAPH"
	.align	4
	.sectionentsize	8
	.align		4
        /*0000*/ 	.word	0x00000000
	.align		4
        /*0004*/ 	.word	0xffffffff
	.align		4
        /*0008*/ 	.word	0x00000000
	.align		4
        /*000c*/ 	.word	0xfffffffe
	.align		4
        /*0010*/ 	.word	0x00000000
	.align		4
        /*0014*/ 	.word	0xfffffffd
	.align		4
        /*0018*/ 	.word	0x00000000
	.align		4
        /*001c*/ 	.word	0xfffffffc


//--------------------- .text.triton_poi_fused__unsafe_index_add_mul_sub_31 --------------------------
	.section	.text.triton_poi_fused__unsafe_index_add_mul_sub_31,"ax",@progbits
	.align	128
        .global         triton_poi_fused__unsafe_index_add_mul_sub_31
        .type           triton_poi_fused__unsafe_index_add_mul_sub_31,@function
        .size           triton_poi_fused__unsafe_index_add_mul_sub_31,(.L_x_1 - triton_poi_fused__unsafe_index_add_mul_sub_31)
        .other          triton_poi_fused__unsafe_index_add_mul_sub_31,@"STO_CUDA_ENTRY STV_DEFAULT"
triton_poi_fused__unsafe_index_add_mul_sub_31:
.text.triton_poi_fused__unsafe_index_add_mul_sub_31:
[----:B------:R-:W0:Y:S01]  /*0000*/  LDC R1, c[0x0][0x28] ;  /* 0x00000a00ff017b82 */ /* 0x000e220000000800 */
[----:B------:R-:W1:Y:S07]  /*0010*/  S2R R51, SR_TID.X ;  /* 0x0000000000337919 */ /* 0x000e6e0000002100 */
[----:B------:R-:W2:Y:S01]  /*0020*/  S2UR UR4, SR_CTAID.X ;  /* 0x00000000000479c3 */ /* 0x000ea20000002500 */
[----:B------:R-:W-:-:S07]  /*0030*/  CS2R R8, SRZ ;  /* 0x0000000000087805 */ /* 0x000fce000001ff00 */
[----:B------:R-:W3:Y:S08]  /*0040*/  LDC.64 R22, c[0x0][0x210] ;  /* 0x00008400ff167b82 */ /* 0x000ef00000000a00 */
[----:B------:R-:W4:Y:S01]  /*0050*/  LDC.64 R18, c[0x0][0x218] ;  /* 0x00008600ff127b82 */ /* 0x000f220000000a00 */
[----:B--2---:R-:W-:-:S07]  /*0060*/  USHF.L.U32 UR4, UR4, 0x6, URZ ;  /* 0x0000000604047899 */ /* 0x004fce000800063f */
[----:B------:R-:W2:Y:S01]  /*0070*/  LDC.64 R12, c[0x0][0x228] ;  /* 0x00008a00ff0c7b82 */ /* 0x000ea20000000a00 */
[----:B-1----:R-:W-:-:S07]  /*0080*/  SHF.R.U32.HI R4, RZ, 0x4, R51 ;  /* 0x00000004ff047819 */ /* 0x002fce0000011633 */
[----:B------:R-:W1:Y:S01]  /*0090*/  LDC.64 R30, c[0x0][0x238] ;  /* 0x00008e00ff1e7b82 */ /* 0x000e620000000a00 */
[----:B------:R-:W-:-:S04]  /*00a0*/  SGXT.U32 R4, R4, 0x4 ;  /* 0x000000040404781a */ /* 0x000fc80000000000 */
[----:B------:R-:W-:Y:S01]  /*00b0*/  LOP3.LUT R4, R4, UR4, RZ, 0xfc, !PT ;  /* 0x0000000404047c12 */ /* 0x000fe2000f8efcff */
[----:B------:R-:W-:Y:S01]  /*00c0*/  ULDC.64 UR4, c[0x0][0x208] ;  /* 0x0000820000047ab9 */ /* 0x000fe20000000a00 */
[----:B------:R-:W-:Y:S02]  /*00d0*/  CS2R R46, SRZ ;  /* 0x00000000002e7805 */ /* 0x000fe4000001ff00 */
[----:B------:R-:W-:Y:S02]  /*00e0*/  CS2R R16, SRZ ;  /* 0x0000000000107805 */ /* 0x000fe4000001ff00 */
[C---:B------:R-:W-:Y:S01]  /*00f0*/  ISETP.GE.AND P0, PT, R4.reuse, 0x16261, PT ;  /* 0x000162610400780c */ /* 0x040fe20003f06270 */
[C---:B------:R-:W-:Y:S01]  /*0100*/  IMAD.HI R11, R4.reuse, 0x7f807f81, RZ ;  /* 0x7f807f81040b7827 */ /* 0x040fe200078e02ff */
[C---:B------:R-:W-:Y:S01]  /*0110*/  LOP3.LUT R44, R4.reuse, 0x10, RZ, 0xfc, !PT ;  /* 0x00000010042c7812 */ /* 0x040fe200078efcff */
[----:B------:R-:W5:Y:S01]  /*0120*/  LDC.64 R48, c[0x0][0x230] ;  /* 0x00008c00ff307b82 */ /* 0x000f620000000a00 */
[----:B------:R-:W-:-:S02]  /*0130*/  LOP3.LUT R43, R4, 0x20, RZ, 0xfc, !PT ;  /* 0x00000020042b7812 */ /* 0x000fc400078efcff */
[----:B------:R-:W-:Y:S01]  /*0140*/  SHF.R.U32.HI R0, RZ, 0x1f, R11 ;  /* 0x0000001fff007819 */ /* 0x000fe2000001160b */
[----:B------:R-:W-:-:S03]  /*0150*/  IMAD.HI R5, R44, 0x7f807f81, RZ ;  /* 0x7f807f812c057827 */ /* 0x000fc600078e02ff */
[----:B------:R-:W-:Y:S02]  /*0160*/  LEA.HI.SX32 R11, R11, R0, 0x19 ;  /* 0x000000000b0b7211 */ /* 0x000fe400078fcaff */
[----:B------:R-:W-:Y:S02]  /*0170*/  CS2R R20, SRZ ;  /* 0x0000000000147805 */ /* 0x000fe4000001ff00 */
[----:B------:R-:W-:Y:S01]  /*0180*/  ISETP.GE.AND P1, PT, R44, 0x16261, PT ;  /* 0x000162612c00780c */ /* 0x000fe20003f26270 */
[----:B------:R-:W-:Y:S01]  /*0190*/  IMAD.HI R3, R43, 0x7f807f81, RZ ;  /* 0x7f807f812b037827 */ /* 0x000fe200078e02ff */
[----:B------:R-:W5:Y:S03]  /*01a0*/  LDC.64 R56, c[0x0][0x240] ;  /* 0x00009000ff387b82 */ /* 0x000f660000000a00 */
[----:B---3--:R-:W-:-:S04]  /*01b0*/  IMAD.WIDE R14, R11, 0x8, R22 ;  /* 0x000000080b0e7825 */ /* 0x008fc800078e0216 */
[----:B------:R-:W-:Y:S01]  /*01c0*/  IMAD R7, R11, -0x101, R4 ;  /* 0xfffffeff0b077824 */ /* 0x000fe200078e0204 */
[----:B------:R-:W3:Y:S01]  /*01d0*/  @!P0 LDG.E.EL.64 R8, desc[UR4][R14.64] ;  /* 0x000000040e088981 */ /* 0x000ee2000c2e1b00 */
[----:B------:R-:W-:Y:S02]  /*01e0*/  SHF.R.U32.HI R0, RZ, 0x1f, R5 ;  /* 0x0000001fff007819 */ /* 0x000fe40000011605 */
[----:B----4-:R-:W-:Y:S01]  /*01f0*/  IMAD.WIDE R26, R7, 0x8, R18 ;  /* 0x00000008071a7825 */ /* 0x010fe200078e0212 */
[----:B------:R-:W-:Y:S02]  /*0200*/  SHF.R.U32.HI R2, RZ, 0x1f, R3 ;  /* 0x0000001fff027819 */ /* 0x000fe40000011603 */
[----:B------:R-:W-:Y:S01]  /*0210*/  LEA.HI.SX32 R5, R5, R0, 0x19 ;  /* 0x0000000005057211 */ /* 0x000fe200078fcaff */
[----:B--2---:R-:W-:Y:S01]  /*0220*/  IMAD.WIDE R40, R7, 0x8, R12 ;  /* 0x0000000807287825 */ /* 0x004fe200078e020c */
[----:B------:R-:W2:Y:S01]  /*0230*/  @!P0 LDG.E.EL.64 R46, desc[UR4][R26.64] ;  /* 0x000000041a2e8981 */ /* 0x000ea2000c2e1b00 */
[----:B------:R-:W-:-:S02]  /*0240*/  CS2R R36, SRZ ;  /* 0x0000000000247805 */ /* 0x000fc4000001ff00 */
[----:B------:R-:W-:Y:S01]  /*0250*/  LEA.HI.SX32 R3, R3, R2, 0x19 ;  /* 0x0000000203037211 */ /* 0x000fe200078fcaff */
[----:B------:R4:W2:Y:S01]  /*0260*/  @!P0 LDG.E.EL.64 R16, desc[UR4][R40.64] ;  /* 0x0000000428108981 */ /* 0x0008a2000c2e1b00 */
[----:B-1----:R-:W-:-:S05]  /*0270*/  IMAD.WIDE R54, R11, 0x8, R30 ;  /* 0x000000080b367825 */ /* 0x002fca00078e021e */
[----:B------:R-:W2:Y:S01]  /*0280*/  @!P0 LDG.E.EL.64 R20, desc[UR4][R54.64] ;  /* 0x0000000436148981 */ /* 0x000ea2000c2e1b00 */
[----:B------:R-:W-:Y:S01]  /*0290*/  IMAD.WIDE R24, R5, 0x8, R22 ;  /* 0x0000000805187825 */ /* 0x000fe200078e0216 */
[----:B------:R-:W-:-:S03]  /*02a0*/  ISETP.GE.AND P2, PT, R43, 0x16261, PT ;  /* 0x000162612b00780c */ /* 0x000fc60003f46270 */
[----:B------:R-:W-:Y:S01]  /*02b0*/  IMAD R61, R5, -0x101, R44 ;  /* 0xfffffeff053d7824 */ /* 0x000fe200078e022c */
[----:B------:R-:W-:Y:S01]  /*02c0*/  CS2R R28, SRZ ;  /* 0x00000000001c7805 */ /* 0x000fe2000001ff00 */
[----:B------:R1:W2:Y:S01]  /*02d0*/  @!P1 LDG.E.EL.64 R36, desc[UR4][R24.64] ;  /* 0x0000000418249981 */ /* 0x0002a2000c2e1b00 */
[----:B0---4-:R-:W-:Y:S01]  /*02e0*/  HFMA2.MMA R41, -RZ, RZ, 0, 0 ;  /* 0x00000000ff297435 */ /* 0x011fe200000001ff */
[----:B------:R-:W-:Y:S01]  /*02f0*/  IMAD.WIDE R38, R61, 0x8, R18 ;  /* 0x000000083d267825 */ /* 0x000fe200078e0212 */
[----:B------:R-:W-:-:S03]  /*0300*/  CS2R R34, SRZ ;  /* 0x0000000000227805 */ /* 0x000fc6000001ff00 */
[----:B------:R-:W-:Y:S01]  /*0310*/  IMAD R45, R3, -0x101, R43 ;  /* 0xfffffeff032d7824 */ /* 0x000fe200078e022b */
[----:B------:R0:W4:Y:S01]  /*0320*/  @!P1 LDG.E.EL.64 R28, desc[UR4][R38.64] ;  /* 0x00000004261c9981 */ /* 0x000122000c2e1b00 */
[----:B------:R-:W-:Y:S01]  /*0330*/  CS2R R32, SRZ ;  /* 0x0000000000207805 */ /* 0x000fe2000001ff00 */
[----:B-----5:R-:W-:Y:S01]  /*0340*/  IMAD.WIDE R58, R7, 0x4, R48 ;  /* 0x00000004073a7825 */ /* 0x020fe200078e0230 */
[----:B------:R-:W-:-:S03]  /*0350*/  CS2R R14, SRZ ;  /* 0x00000000000e7805 */ /* 0x000fc6000001ff00 */
[C---:B------:R-:W-:Y:S01]  /*0360*/  IMAD.WIDE R26, R45.reuse, 0x8, R18 ;  /* 0x000000082d1a7825 */ /* 0x040fe200078e0212 */
[----:B------:R5:W4:Y:S03]  /*0370*/  @!P0 LDG.E.EL R41, desc[UR4][R58.64] ;  /* 0x000000043a298981 */ /* 0x000b26000c2e1900 */
[--C-:B-1----:R-:W-:Y:S01]  /*0380*/  IMAD.WIDE R24, R45, 0x8, R12.reuse ;  /* 0x000000082d187825 */ /* 0x102fe200078e020c */
[----:B0-----:R-:W-:Y:S01]  /*0390*/  HFMA2.MMA R38, -RZ, RZ, 0, 0 ;  /* 0x00000000ff267435 */ /* 0x001fe200000001ff */
[----:B------:R0:W4:Y:S02]  /*03a0*/  @!P2 LDG.E.EL.64 R34, desc[UR4][R26.64] ;  /* 0x000000041a22a981 */ /* 0x000124000c2e1b00 */
[----:B------:R-:W-:Y:S01]  /*03b0*/  IMAD.WIDE R52, R61, 0x8, R12 ;  /* 0x000000083d347825 */ /* 0x000fe200078e020c */
[----:B------:R-:W-:Y:S01]  /*03c0*/  CS2R R6, SRZ ;  /* 0x0000000000067805 */ /* 0x000fe2000001ff00 */
[----:B------:R1:W4:Y:S01]  /*03d0*/  @!P2 LDG.E.EL.64 R32, desc[UR4][R24.64] ;  /* 0x000000041820a981 */ /* 0x000322000c2e1b00 */
[----:B------:R-:W-:Y:S01]  /*03e0*/  CS2R R54, SRZ ;  /* 0x0000000000367805 */ /* 0x000fe2000001ff00 */
[----:B-----5:R-:W-:-:S02]  /*03f0*/  IMAD.WIDE R58, R11, 0x4, R56 ;  /* 0x000000040b3a7825 */ /* 0x020fc400078e0238 */
[----:B------:R-:W5:Y:S02]  /*0400*/  @!P1 LDG.E.EL.64 R14, desc[UR4][R52.64] ;  /* 0x00000004340e9981 */ /* 0x000f64000c2e1b00 */
[----:B0-----:R-:W-:Y:S02]  /*0410*/  IMAD.WIDE R26, R45, 0x4, R48 ;  /* 0x000000042d1a7825 */ /* 0x001fe400078e0230 */
[----:B------:R0:W5:Y:S02]  /*0420*/  @!P0 LDG.E.EL R7, desc[UR4][R58.64] ;  /* 0x000000043a078981 */ /* 0x000164000c2e1900 */
[----:B-1----:R-:W-:Y:S02]  /*0430*/  IMAD.WIDE R24, R5, 0x8, R30 ;  /* 0x0000000805187825 */ /* 0x002fe400078e021e */
[----:B------:R1:W5:Y:S04]  /*0440*/  @!P2 LDG.E.EL R38, desc[UR4][R26.64] ;  /* 0x000000041a26a981 */ /* 0x000368000c2e1900 */
[----:B------:R1:W5:Y:S01]  /*0450*/  @!P1 LDG.E.EL.64 R54, desc[UR4][R24.64] ;  /* 0x0000000418369981 */ /* 0x000362000c2e1b00 */
[----:B0-----:R-:W-:Y:S01]  /*0460*/  IMAD.WIDE R58, R3, 0x4, R56 ;  /* 0x00000004033a7825 */ /* 0x001fe200078e0238 */
[----:B------:R-:W-:-:S03]  /*0470*/  MOV R50, RZ ;  /* 0x000000ff00327202 */ /* 0x000fc60000000f00 */
[----:B-1----:R-:W-:-:S04]  /*0480*/  IMAD.WIDE R26, R3, 0x8, R30 ;  /* 0x00000008031a7825 */ /* 0x002fc800078e021e */
[----:B------:R-:W-:Y:S01]  /*0490*/  IMAD.WIDE R24, R3, 0x8, R22 ;  /* 0x0000000803187825 */ /* 0x000fe200078e0216 */
[----:B------:R-:W-:Y:S02]  /*04a0*/  LOP3.LUT R3, R4, 0x30, RZ, 0xfc, !PT ;  /* 0x0000003004037812 */ /* 0x000fe400078efcff */
[----:B------:R-:W-:Y:S01]  /*04b0*/  CS2R R52, SRZ ;  /* 0x0000000000347805 */ /* 0x000fe2000001ff00 */
[----:B------:R-:W-:-:S04]  /*04c0*/  IMAD.WIDE R60, R61, 0x4, R48 ;  /* 0x000000043d3c7825 */ /* 0x000fc800078e0230 */
[----:B------:R-:W-:Y:S01]  /*04d0*/  IMAD.HI R2, R3, 0x7f807f81, RZ ;  /* 0x7f807f8103027827 */ /* 0x000fe200078e02ff */
[----:B------:R0:W5:Y:S04]  /*04e0*/  @!P1 LDG.E.EL R50, desc[UR4][R60.64] ;  /* 0x000000043c329981 */ /* 0x000168000c2e1900 */
[----:B------:R1:W5:Y:S01]  /*04f0*/  @!P2 LDG.E.EL.64 R52, desc[UR4][R24.64] ;  /* 0x000000041834a981 */ /* 0x000362000c2e1b00 */
[----:B0-----:R-:W-:Y:S01]  /*0500*/  IMAD.WIDE R60, R5, 0x4, R56 ;  /* 0x00000004053c7825 */ /* 0x001fe200078e0238 */
[----:B------:R-:W-:Y:S02]  /*0510*/  SHF.R.U32.HI R5, RZ, 0x1f, R2 ;  /* 0x0000001fff057819 */ /* 0x000fe40000011602 */
[----:B------:R-:W-:Y:S02]  /*0520*/  ISETP.GE.AND P0, PT, R3, 0x16261, PT ;  /* 0x000162610300780c */ /* 0x000fe40003f06270 */
[----:B------:R-:W-:Y:S01]  /*0530*/  LEA.HI.SX32 R2, R2, R5, 0x19 ;  /* 0x0000000502027211 */ /* 0x000fe200078fcaff */
[----:B------:R-:W-:Y:S01]  /*0540*/  HFMA2.MMA R5, -RZ, RZ, 0, 0 ;  /* 0x00000000ff057435 */ /* 0x000fe200000001ff */
[----:B------:R-:W-:Y:S01]  /*0550*/  CS2R R10, SRZ ;  /* 0x00000000000a7805 */ /* 0x000fe2000001ff00 */
[----:B------:R-:W5:Y:S02]  /*0560*/  @!P1 LDG.E.EL R6, desc[UR4][R60.64] ;  /* 0x000000043c069981 */ /* 0x000f64000c2e1900 */
[----:B-1----:R-:W-:-:S03]  /*0570*/  IMAD R25, R2, -0x101, R3 ;  /* 0xfffffeff02197824 */ /* 0x002fc600078e0203 */
[----:B------:R0:W5:Y:S01]  /*0580*/  @!P2 LDG.E.EL.64 R10, desc[UR4][R26.64] ;  /* 0x000000041a0aa981 */ /* 0x000162000c2e1b00 */
[----:B------:R-:W-:-:S05]  /*0590*/  IMAD.WIDE R48, R25, 0x4, R48 ;  /* 0x0000000419307825 */ /* 0x000fca00078e0230 */
[----:B------:R1:W5:Y:S01]  /*05a0*/  @!P0 LDG.E.EL R5, desc[UR4][R48.64] ;  /* 0x0000000430058981 */ /* 0x000362000c2e1900 */
[----:B0-----:R-:W-:Y:S01]  /*05b0*/  CS2R R26, SRZ ;  /* 0x00000000001a7805 */ /* 0x001fe2000001ff00 */
[----:B-1----:R-:W-:Y:S01]  /*05c0*/  IMAD.WIDE R48, R2, 0x8, R22 ;  /* 0x0000000802307825 */ /* 0x002fe200078e0216 */
[----:B------:R-:W-:Y:S02]  /*05d0*/  CS2R R22, SRZ ;  /* 0x0000000000167805 */ /* 0x000fe4000001ff00 */
[----:B------:R-:W-:Y:S01]  /*05e0*/  MOV R0, RZ ;  /* 0x000000ff00007202 */ /* 0x000fe20000000f00 */
[C---:B------:R-:W-:Y:S01]  /*05f0*/  IMAD.WIDE R60, R25.reuse, 0x8, R18 ;  /* 0x00000008193c7825 */ /* 0x040fe200078e0212 */
[----:B------:R-:W5:Y:S04]  /*0600*/  @!P0 LDG.E.EL.64 R26, desc[UR4][R48.64] ;  /* 0x00000004301a8981 */ /* 0x000f68000c2e1b00 */
[----:B------:R-:W5:Y:S04]  /*0610*/  @!P0 LDG.E.EL.64 R22, desc[UR4][R60.64] ;  /* 0x000000043c168981 */ /* 0x000f68000c2e1b00 */
[----:B------:R0:W5:Y:S02]  /*0620*/  @!P2 LDG.E.EL R0, desc[UR4][R58.64] ;  /* 0x000000043a00a981 */ /* 0x000164000c2e1900 */
[----:B0-----:R-:W-:Y:S01]  /*0630*/  IMAD.WIDE R58, R25, 0x8, R12 ;  /* 0x00000008193a7825 */ /* 0x001fe200078e020c */
[----:B------:R-:W-:-:S02]  /*0640*/  CS2R R24, SRZ ;  /* 0x0000000000187805 */ /* 0x000fc4000001ff00 */
[----:B------:R-:W-:-:S04]  /*0650*/  CS2R R18, SRZ ;  /* 0x0000000000127805 */ /* 0x000fc8000001ff00 */
[----:B------:R-:W5:Y:S01]  /*0660*/  @!P0 LDG.E.EL.64 R24, desc[UR4][R58.64] ;  /* 0x000000043a188981 */ /* 0x000f62000c2e1b00 */
[----:B------:R-:W-:-:S05]  /*0670*/  IMAD.WIDE R30, R2, 0x8, R30 ;  /* 0x00000008021e7825 */ /* 0x000fca00078e021e */
[----:B------:R0:W5:Y:S01]  /*0680*/  @!P0 LDG.E.EL.64 R18, desc[UR4][R30.64] ;  /* 0x000000041e128981 */ /* 0x000162000c2e1b00 */
[----:B------:R-:W-:Y:S01]  /*0690*/  IMAD.WIDE R56, R2, 0x4, R56 ;  /* 0x0000000402387825 */ /* 0x000fe200078e0238 */
[----:B------:R-:W-:-:S06]  /*06a0*/  MOV R2, RZ ;  /* 0x000000ff00027202 */ /* 0x000fcc0000000f00 */
[----:B------:R1:W5:Y:S01]  /*06b0*/  @!P0 LDG.E.EL R2, desc[UR4][R56.64] ;  /* 0x0000000438028981 */ /* 0x000362000c2e1900 */
[----:B------:R-:W-:Y:S02]  /*06c0*/  SHF.L.U32 R51, R51, 0x2, RZ ;  /* 0x0000000233337819 */ /* 0x000fe400000006ff */
[----:B---3--:R-:W-:Y:S02]  /*06d0*/  IADD3 R13, P2, R8, 0x28, RZ ;  /* 0x00000028080d7810 */ /* 0x008fe40007f5e0ff */
[----:B------:R-:W-:Y:S02]  /*06e0*/  ISETP.GE.AND P1, PT, R9, RZ, PT ;  /* 0x000000ff0900720c */ /* 0x000fe40003f26270 */
[----:B------:R-:W-:Y:S02]  /*06f0*/  IADD3.X R39, RZ, R9, RZ, P2, !PT ;  /* 0x00000009ff277210 */ /* 0x000fe400017fe4ff */
[----:B------:R-:W-:Y:S02]  /*0700*/  SEL R13, R13, R8, !P1 ;  /* 0x000000080d0d7207 */ /* 0x000fe40004800000 */
[----:B--2---:R-:W-:-:S02]  /*0710*/  IADD3 R61, P2, R46, 0x28, RZ ;  /* 0x000000282e3d7810 */ /* 0x004fc40007f5e0ff */
[----:B------:R-:W-:Y:S02]  /*0720*/  SEL R8, R39, R9, !P1 ;  /* 0x0000000927087207 */ /* 0x000fe40004800000 */
[----:B------:R-:W-:Y:S02]  /*0730*/  ISETP.GE.AND P1, PT, R47, RZ, PT ;  /* 0x000000ff2f00720c */ /* 0x000fe40003f26270 */
[----:B------:R-:W-:Y:S02]  /*0740*/  IADD3.X R9, RZ, R47, RZ, P2, !PT ;  /* 0x0000002fff097210 */ /* 0x000fe400017fe4ff */
[----:B------:R-:W-:Y:S02]  /*0750*/  IADD3 R49, P2, R16, 0x28, RZ ;  /* 0x0000002810317810 */ /* 0x000fe40007f5e0ff */
[----:B------:R-:W-:Y:S02]  /*0760*/  SEL R61, R61, R46, !P1 ;  /* 0x0000002e3d3d7207 */ /* 0x000fe40004800000 */
[----:B------:R-:W-:-:S02]  /*0770*/  SEL R46, R9, R47, !P1 ;  /* 0x0000002f092e7207 */ /* 0x000fc40004800000 */
[----:B------:R-:W-:Y:S02]  /*0780*/  ISETP.GE.AND P1, PT, R17, RZ, PT ;  /* 0x000000ff1100720c */ /* 0x000fe40003f26270 */
[----:B------:R-:W-:Y:S02]  /*0790*/  IADD3.X R9, RZ, R17, RZ, P2, !PT ;  /* 0x00000011ff097210 */ /* 0x000fe400017fe4ff */
[----:B------:R-:W-:Y:S02]  /*07a0*/  SEL R49, R49, R16, !P1 ;  /* 0x0000001031317207 */ /* 0x000fe40004800000 */
[----:B------:R-:W-:Y:S02]  /*07b0*/  SEL R16, R9, R17, !P1 ;  /* 0x0000001109107207 */ /* 0x000fe40004800000 */
[----:B------:R-:W-:Y:S02]  /*07c0*/  IADD3 R17, P2, R20, 0x28, RZ ;  /* 0x0000002814117810 */ /* 0x000fe40007f5e0ff */
[----:B------:R-:W-:-:S02]  /*07d0*/  ISETP.GE.AND P1, PT, R21, RZ, PT ;  /* 0x000000ff1500720c */ /* 0x000fc40003f26270 */
[----:B------:R-:W-:Y:S02]  /*07e0*/  IADD3.X R9, RZ, R21, RZ, P2, !PT ;  /* 0x00000015ff097210 */ /* 0x000fe400017fe4ff */
[----:B------:R-:W-:Y:S02]  /*07f0*/  SEL R17, R17, R20, !P1 ;  /* 0x0000001411117207 */ /* 0x000fe40004800000 */
[----:B------:R-:W-:Y:S02]  /*0800*/  SEL R20, R9, R21, !P1 ;  /* 0x0000001509147207 */ /* 0x000fe40004800000 */
[----:B0-----:R-:W-:Y:S02]  /*0810*/  IADD3 R31, P1, R36, 0x28, RZ ;  /* 0x00000028241f7810 */ /* 0x001fe40007f3e0ff */
[----:B------:R-:W-:Y:S02]  /*0820*/  ISETP.GE.AND P0, PT, R37, RZ, PT ;  /* 0x000000ff2500720c */ /* 0x000fe40003f06270 */
[----:B------:R-:W-:-:S02]  /*0830*/  IADD3.X R9, RZ, R37, RZ, P1, !PT ;  /* 0x00000025ff097210 */ /* 0x000fc40000ffe4ff */
[----:B----4-:R-:W-:Y:S02]  /*0840*/  IADD3 R45, P1, R28, 0x28, RZ ;  /* 0x000000281c2d7810 */ /* 0x010fe40007f3e0ff */
[----:B------:R-:W-:Y:S02]  /*0850*/  SEL R31, R31, R36, !P0 ;  /* 0x000000241f1f7207 */ /* 0x000fe40004000000 */
[----:B------:R-:W-:Y:S02]  /*0860*/  SEL R37, R9, R37, !P0 ;  /* 0x0000002509257207 */ /* 0x000fe40004000000 */
[----:B------:R-:W-:Y:S02]  /*0870*/  ISETP.GE.AND P0, PT, R29, RZ, PT ;  /* 0x000000ff1d00720c */ /* 0x000fe40003f06270 */
[----:B------:R-:W-:Y:S02]  /*0880*/  IADD3.X R9, RZ, R29, RZ, P1, !PT ;  /* 0x0000001dff097210 */ /* 0x000fe40000ffe4ff */
[----:B------:R-:W-:-:S02]  /*0890*/  SEL R45, R45, R28, !P0 ;  /* 0x0000001c2d2d7207 */ /* 0x000fc40004000000 */
[----:B------:R-:W-:Y:S02]  /*08a0*/  SEL R28, R9, R29, !P0 ;  /* 0x0000001d091c7207 */ /* 0x000fe40004000000 */
[----:B-----5:R-:W-:Y:S02]  /*08b0*/  IADD3 R29, P1, R14, 0x28, RZ ;  /* 0x000000280e1d7810 */ /* 0x020fe40007f3e0ff */
[----:B------:R-:W-:Y:S02]  /*08c0*/  ISETP.GE.AND P0, PT, R15, RZ, PT ;  /* 0x000000ff0f00720c */ /* 0x000fe40003f06270 */
[----:B------:R-:W-:Y:S02]  /*08d0*/  IADD3.X R9, RZ, R15, RZ, P1, !PT ;  /* 0x0000000fff097210 */ /* 0x000fe40000ffe4ff */
[----:B------:R-:W-:Y:S02]  /*08e0*/  SEL R29, R29, R14, !P0 ;  /* 0x0000000e1d1d7207 */ /* 0x000fe40004000000 */
[----:B------:R-:W-:-:S02]  /*08f0*/  SEL R14, R9, R15, !P0 ;  /* 0x0000000f090e7207 */ /* 0x000fc40004000000 */
[----:B------:R-:W-:Y:S02]  /*0900*/  IADD3 R9, P1, R54, 0x28, RZ ;  /* 0x0000002836097810 */ /* 0x000fe40007f3e0ff */
[----:B------:R-:W-:Y:S02]  /*0910*/  ISETP.GE.AND P0, PT, R55, RZ, PT ;  /* 0x000000ff3700720c */ /* 0x000fe40003f06270 */
[----:B------:R-:W-:Y:S02]  /*0920*/  IADD3.X R39, RZ, R55, RZ, P1, !PT ;  /* 0x00000037ff277210 */ /* 0x000fe40000ffe4ff */
[----:B------:R-:W-:Y:S02]  /*0930*/  SEL R30, R9, R54, !P0 ;  /* 0x00000036091e7207 */ /* 0x000fe40004000000 */
[----:B------:R-:W-:Y:S02]  /*0940*/  SEL R39, R39, R55, !P0 ;  /* 0x0000003727277207 */ /* 0x000fe40004000000 */
[----:B------:R-:W0:Y:S01]  /*0950*/  LDC.64 R54, c[0x0][0x220] ;  /* 0x00008800ff367b82 */ /* 0x000e220000000a00 */
[----:B------:R-:W-:-:S02]  /*0960*/  IADD3 R47, P1, R52, 0x28, RZ ;  /* 0x00000028342f7810 */ /* 0x000fc40007f3e0ff */
[----:B------:R-:W-:Y:S02]  /*0970*/  ISETP.GE.AND P0, PT, R53, RZ, PT ;  /* 0x000000ff3500720c */ /* 0x000fe40003f06270 */
[----:B------:R-:W-:Y:S02]  /*0980*/  IADD3.X R9, RZ, R53, RZ, P1, !PT ;  /* 0x00000035ff097210 */ /* 0x000fe40000ffe4ff */
[----:B------:R-:W-:Y:S02]  /*0990*/  IADD3 R59, P1, R34, 0x28, RZ ;  /* 0x00000028223b7810 */ /* 0x000fe40007f3e0ff */
[----:B------:R-:W-:Y:S02]  /*09a0*/  SEL R47, R47, R52, !P0 ;  /* 0x000000342f2f7207 */ /* 0x000fe40004000000 */
[----:B------:R-:W-:Y:S02]  /*09b0*/  SEL R48, R9, R53, !P0 ;  /* 0x0000003509307207 */ /* 0x000fe40004000000 */
[----:B------:R-:W-:-:S02]  /*09c0*/  ISETP.GE.AND P0, PT, R35, RZ, PT ;  /* 0x000000ff2300720c */ /* 0x000fc40003f06270 */
[----:B------:R-:W-:Y:S02]  /*09d0*/  IADD3.X R9, RZ, R35, RZ, P1, !PT ;  /* 0x00000023ff097210 */ /* 0x000fe40000ffe4ff */
[----:B------:R-:W-:Y:S02]  /*09e0*/  IADD3 R53, P1, R32, 0x28, RZ ;  /* 0x0000002820357810 */ /* 0x000fe40007f3e0ff */
[----:B------:R-:W-:Y:S02]  /*09f0*/  SEL R59, R59, R34, !P0 ;  /* 0x000000223b3b7207 */ /* 0x000fe40004000000 */
[----:B------:R-:W-:Y:S02]  /*0a00*/  SEL R34, R9, R35, !P0 ;  /* 0x0000002309227207 */ /* 0x000fe40004000000 */
[----:B------:R-:W-:Y:S02]  /*0a10*/  ISETP.GE.AND P0, PT, R33, RZ, PT ;  /* 0x000000ff2100720c */ /* 0x000fe40003f06270 */
[----:B------:R-:W-:-:S02]  /*0a20*/  IADD3.X R15, RZ, R33, RZ, P1, !PT ;  /* 0x00000021ff0f7210 */ /* 0x000fc40000ffe4ff */
[----:B------:R-:W-:Y:S02]  /*0a30*/  IADD3 R9, P1, R10, 0x28, RZ ;  /* 0x000000280a097810 */ /* 0x000fe40007f3e0ff */
[----:B------:R-:W-:Y:S02]  /*0a40*/  SEL R53, R53, R32, !P0 ;  /* 0x0000002035357207 */ /* 0x000fe40004000000 */
[----:B------:R-:W-:Y:S02]  /*0a50*/  SEL R15, R15, R33, !P0 ;  /* 0x000000210f0f7207 */ /* 0x000fe40004000000 */
[----:B------:R-:W-:Y:S02]  /*0a60*/  ISETP.GE.AND P0, PT, R11, RZ, PT ;  /* 0x000000ff0b00720c */ /* 0x000fe40003f06270 */
[----:B------:R-:W-:-:S04]  /*0a70*/  IADD3.X R21, RZ, R11, RZ, P1, !PT ;  /* 0x0000000bff157210 */ /* 0x000fc80000ffe4ff */
[----:B------:R-:W-:Y:S02]  /*0a80*/  SEL R40, R21, R11, !P0 ;  /* 0x0000000b15287207 */ /* 0x000fe40004000000 */
[----:B------:R-:W-:Y:S02]  /*0a90*/  IADD3 R11, P1, R26, 0x28, RZ ;  /* 0x000000281a0b7810 */ /* 0x000fe40007f3e0ff */
[----:B------:R-:W-:Y:S02]  /*0aa0*/  SEL R42, R9, R10, !P0 ;  /* 0x0000000a092a7207 */ /* 0x000fe40004000000 */
[----:B------:R-:W-:Y:S01]  /*0ab0*/  ISETP.GE.AND P0, PT, R27, RZ, PT ;  /* 0x000000ff1b00720c */ /* 0x000fe20003f06270 */
[----:B------:R-:W2:Y:S01]  /*0ac0*/  S2R R10, SR_CTAID.Y ;  /* 0x00000000000a7919 */ /* 0x000ea20000002600 */
[----:B------:R-:W-:Y:S02]  /*0ad0*/  IADD3.X R9, RZ, R27, RZ, P1, !PT ;  /* 0x0000001bff097210 */ /* 0x000fe40000ffe4ff */
[----:B-1----:R-:W-:-:S02]  /*0ae0*/  IADD3 R57, P1, R22, 0x28, RZ ;  /* 0x0000002816397810 */ /* 0x002fc40007f3e0ff */
[----:B------:R-:W-:Y:S02]  /*0af0*/  SEL R11, R11, R26, !P0 ;  /* 0x0000001a0b0b7207 */ /* 0x000fe40004000000 */
[----:B------:R-:W-:Y:S02]  /*0b00*/  SEL R9, R9, R27, !P0 ;  /* 0x0000001b09097207 */ /* 0x000fe40004000000 */
[----:B------:R-:W-:Y:S02]  /*0b10*/  ISETP.GE.AND P0, PT, R23, RZ, PT ;  /* 0x000000ff1700720c */ /* 0x000fe40003f06270 */
[----:B------:R-:W-:Y:S02]  /*0b20*/  IADD3.X R21, RZ, R23, RZ, P1, !PT ;  /* 0x00000017ff157210 */ /* 0x000fe40000ffe4ff */
[----:B------:R-:W-:Y:S02]  /*0b30*/  SEL R57, R57, R22, !P0 ;  /* 0x0000001639397207 */ /* 0x000fe40004000000 */
[----:B------:R-:W-:-:S02]  /*0b40*/  SEL R22, R21, R23, !P0 ;  /* 0x0000001715167207 */ /* 0x000fc40004000000 */
[----:B------:R-:W-:Y:S02]  /*0b50*/  IADD3 R21, P1, R24, 0x28, RZ ;  /* 0x0000002818157810 */ /* 0x000fe40007f3e0ff */
[----:B------:R-:W-:Y:S02]  /*0b60*/  ISETP.GE.AND P0, PT, R25, RZ, PT ;  /* 0x000000ff1900720c */ /* 0x000fe40003f06270 */
[----:B------:R-:W-:-:S04]  /*0b70*/  IADD3.X R23, RZ, R25, RZ, P1, !PT ;  /* 0x00000019ff177210 */ /* 0x000fc80000ffe4ff */
[----:B------:R-:W-:Y:S02]  /*0b80*/  SEL R12, R23, R25, !P0 ;  /* 0x00000019170c7207 */ /* 0x000fe40004000000 */
[----:B------:R-:W-:Y:S02]  /*0b90*/  IADD3 R23, P1, R18, 0x28, RZ ;  /* 0x0000002812177810 */ /* 0x000fe40007f3e0ff */
[----:B------:R-:W-:Y:S02]  /*0ba0*/  SEL R21, R21, R24, !P0 ;  /* 0x0000001815157207 */ /* 0x000fe40004000000 */
[----:B------:R-:W-:Y:S02]  /*0bb0*/  ISETP.GE.AND P0, PT, R19, RZ, PT ;  /* 0x000000ff1300720c */ /* 0x000fe40003f06270 */
[----:B------:R-:W-:-:S04]  /*0bc0*/  IADD3.X R35, RZ, R19, RZ, P1, !PT ;  /* 0x00000013ff237210 */ /* 0x000fc80000ffe4ff */
[----:B------:R-:W-:Y:S02]  /*0bd0*/  SEL R35, R35, R19, !P0 ;  /* 0x0000001323237207 */ /* 0x000fe40004000000 */
[----:B------:R-:W-:Y:S01]  /*0be0*/  LOP3.LUT R19, R51, 0x3c, RZ, 0xc0, !PT ;  /* 0x0000003c33137812 */ /* 0x000fe200078ec0ff */
[----:B0-----:R-:W-:Y:S01]  /*0bf0*/  IMAD.WIDE.U32 R60, R61, 0x30, R54 ;  /* 0x000000303d3c7825 */ /* 0x001fe200078e0036 */
[----:B------:R-:W-:Y:S02]  /*0c00*/  SEL R36, R23, R18, !P0 ;  /* 0x0000001217247207 */ /* 0x000fe40004000000 */
[----:B--2---:R-:W-:Y:S01]  /*0c10*/  LEA R19, R10, R19, 0x6 ;  /* 0x000000130a137211 */ /* 0x004fe200078e30ff */
[----:B------:R-:W-:-:S03]  /*0c20*/  IMAD R23, R46, 0x30, RZ ;  /* 0x000000302e177824 */ /* 0x000fc600078e02ff */
[C---:B------:R-:W-:Y:S01]  /*0c30*/  ISETP.GE.AND P0, PT, R19.reuse, 0x30, PT ;  /* 0x000000301300780c */ /* 0x040fe20003f06270 */
[----:B------:R-:W-:Y:S01]  /*0c40*/  IMAD.HI R10, R19, 0x2aaaaaab, RZ ;  /* 0x2aaaaaab130a7827 */ /* 0x000fe200078e02ff */
[----:B------:R-:W-:Y:S02]  /*0c50*/  IADD3 R61, R61, R23, RZ ;  /* 0x000000173d3d7210 */ /* 0x000fe40007ffe0ff */
[----:B------:R-:W-:Y:S01]  /*0c60*/  ISETP.LT.AND P1, PT, R44, 0x16261, !P0 ;  /* 0x000162612c00780c */ /* 0x000fe20004721270 */
[----:B------:R-:W-:Y:S02]  /*0c70*/  IMAD R23, R28, 0x30, RZ ;  /* 0x000000301c177824 */ /* 0x000fe400078e02ff */
[----:B------:R-:W-:-:S04]  /*0c80*/  IMAD.WIDE.U32 R24, R49, 0x30, R54 ;  /* 0x0000003031187825 */ /* 0x000fc800078e0036 */
[----:B------:R-:W-:-:S04]  /*0c90*/  IMAD.WIDE.U32 R44, R45, 0x30, R54 ;  /* 0x000000302d2c7825 */ /* 0x000fc800078e0036 */
[----:B------:R-:W-:-:S04]  /*0ca0*/  IMAD.WIDE.U32 R58, R59, 0x30, R54 ;  /* 0x000000303b3a7825 */ /* 0x000fc800078e0036 */
[----:B------:R-:W-:-:S04]  /*0cb0*/  IMAD.WIDE.U32 R56, R57, 0x30, R54 ;  /* 0x0000003039387825 */ /* 0x000fc800078e0036 */
[----:B------:R-:W-:-:S04]  /*0cc0*/  IMAD.WIDE.U32 R28, R29, 0x30, R54 ;  /* 0x000000301d1c7825 */ /* 0x000fc800078e0036 */
[----:B------:R-:W-:-:S04]  /*0cd0*/  IMAD.WIDE.U32 R52, R53, 0x30, R54 ;  /* 0x0000003035347825 */ /* 0x000fc800078e0036 */
[----:B------:R-:W-:Y:S01]  /*0ce0*/  IMAD.WIDE.U32 R54, R21, 0x30, R54 ;  /* 0x0000003015367825 */ /* 0x000fe200078e0036 */
[----:B------:R-:W-:-:S04]  /*0cf0*/  SHF.R.S32.HI R21, RZ, 0x1, R10 ;  /* 0x00000001ff157819 */ /* 0x000fc8000001140a */
[----:B------:R-:W-:Y:S01]  /*0d00*/  LEA.HI R10, R10, R21, RZ, 0x1 ;  /* 0x000000150a0a7211 */ /* 0x000fe200078f08ff */
[----:B------:R-:W-:Y:S01]  /*0d10*/  IMAD R33, R16, 0x30, RZ ;  /* 0x0000003010217824 */ /* 0x000fe200078e02ff */
[----:B------:R-:W-:-:S03]  /*0d20*/  ISETP.LT.AND P3, PT, R3, 0x16261, !P0 ;  /* 0x000162610300780c */ /* 0x000fc60004761270 */
[----:B------:R-:W-:Y:S01]  /*0d30*/  IMAD R3, R10, -0xc, R19 ;  /* 0xfffffff40a037824 */ /* 0x000fe200078e0213 */
[----:B------:R-:W-:Y:S01]  /*0d40*/  IADD3 R25, R25, R33, RZ ;  /* 0x0000002119197210 */ /* 0x000fe20007ffe0ff */
[----:B------:R-:W-:Y:S02]  /*0d50*/  IMAD R21, R14, 0x30, RZ ;  /* 0x000000300e157824 */ /* 0x000fe400078e02ff */
[----:B------:R-:W-:Y:S02]  /*0d60*/  IMAD R15, R15, 0x30, RZ ;  /* 0x000000300f0f7824 */ /* 0x000fe400078e02ff */
[C---:B------:R-:W-:Y:S01]  /*0d70*/  IMAD.WIDE R60, R3.reuse, 0x4, R60 ;  /* 0x00000004033c7825 */ /* 0x040fe200078e023c */
[----:B------:R-:W-:Y:S02]  /*0d80*/  IADD3 R29, R29, R21, RZ ;  /* 0x000000151d1d7210 */ /* 0x000fe40007ffe0ff */
[----:B------:R-:W-:Y:S01]  /*0d90*/  IADD3 R53, R53, R15, RZ ;  /* 0x0000000f35357210 */ /* 0x000fe20007ffe0ff */
[----:B------:R-:W-:Y:S01]  /*0da0*/  IMAD.WIDE R24, R3, 0x4, R24 ;  /* 0x0000000403187825 */ /* 0x000fe200078e0218 */
[----:B------:R-:W-:-:S03]  /*0db0*/  ISETP.LT.AND P2, PT, R43, 0x16261, !P0 ;  /* 0x000162612b00780c */ /* 0x000fc60004741270 */
[----:B------:R-:W-:Y:S02]  /*0dc0*/  IMAD R21, R8, 0x780, RZ ;  /* 0x0000078008157824 */ /* 0x000fe400078e02ff */
[----:B------:R-:W-:Y:S01]  /*0dd0*/  IMAD.WIDE.U32 R14, R13, 0x780, R60 ;  /* 0x000007800d0e7825 */ /* 0x000fe200078e003c */
[----:B------:R-:W-:-:S03]  /*0de0*/  ISETP.LT.AND P0, PT, R4, 0x16261, !P0 ;  /* 0x000162610400780c */ /* 0x000fc60004701270 */
[----:B------:R-:W-:Y:S01]  /*0df0*/  IMAD R19, R12, 0x30, RZ ;  /* 0x000000300c137824 */ /* 0x000fe200078e02ff */
[----:B------:R-:W-:Y:S01]  /*0e00*/  IADD3 R15, R15, R21, RZ ;  /* 0x000000150f0f7210 */ /* 0x000fe20007ffe0ff */
[----:B------:R-:W-:-:S04]  /*0e10*/  IMAD.WIDE.U32 R12, R13, 0x780, R24 ;  /* 0x000007800d0c7825 */ /* 0x000fc800078e0018 */
[----:B------:R-:W-:Y:S01]  /*0e20*/  IMAD R8, R10, 0x4b00, RZ ;  /* 0x00004b000a087824 */ /* 0x000fe200078e02ff */
[----:B------:R-:W-:Y:S01]  /*0e30*/  IADD3 R55, R55, R19, RZ ;  /* 0x0000001337377210 */ /* 0x000fe20007ffe0ff */
[C---:B------:R-:W-:Y:S01]  /*0e40*/  IMAD.WIDE.U32 R60, R17.reuse, 0x780, R60 ;  /* 0x00000780113c7825 */ /* 0x040fe200078e003c */
[----:B------:R-:W-:Y:S02]  /*0e50*/  CS2R R18, SRZ ;  /* 0x0000000000127805 */ /* 0x000fe4000001ff00 */
[----:B------:R-:W-:Y:S01]  /*0e60*/  IADD3 R13, R21, R13, RZ ;  /* 0x0000000d150d7210 */ /* 0x000fe20007ffe0ff */
[----:B------:R-:W-:Y:S01]  /*0e70*/  IMAD.WIDE.U32 R24, R17, 0x780, R24 ;  /* 0x0000078011187825 */ /* 0x000fe200078e0018 */
[----:B------:R-:W-:-:S03]  /*0e80*/  CS2R R16, SRZ ;  /* 0x0000000000107805 */ /* 0x000fc6000001ff00 */
[----:B------:R-:W-:Y:S02]  /*0e90*/  IMAD R27, R34, 0x30, RZ ;  /* 0x00000030221b7824 */ /* 0x000fe400078e02ff */
[----:B------:R-:W-:-:S03]  /*0ea0*/  IMAD.WIDE R14, R8, 0x4, R14 ;  /* 0x00000004080e7825 */ /* 0x000fc600078e020e */
[----:B------:R-:W-:Y:S01]  /*0eb0*/  IADD3 R59, R59, R27, RZ ;  /* 0x0000001b3b3b7210 */ /* 0x000fe20007ffe0ff */
[----:B------:R-:W-:Y:S01]  /*0ec0*/  IMAD.WIDE R26, R8, 0x4, R12 ;  /* 0x00000004081a7825 */ /* 0x000fe200078e020c */
[----:B------:R0:W2:Y:S01]  /*0ed0*/  @P0 LDG.E.128 R16, desc[UR4][R14.64] ;  /* 0x000000040e100981 */ /* 0x0000a2000c1e1d00 */
[----:B------:R-:W-:Y:S02]  /*0ee0*/  CS2R R12, SRZ ;  /* 0x00000000000c7805 */ /* 0x000fe4000001ff00 */
[----:B0-----:R-:W-:-:S06]  /*0ef0*/  CS2R R14, SRZ ;  /* 0x00000000000e7805 */ /* 0x001fcc000001ff00 */
[----:B------:R0:W2:Y:S01]  /*0f00*/  @P0 LDG.E.128 R12, desc[UR4][R26.64] ;  /* 0x000000041a0c0981 */ /* 0x0000a2000c1e1d00 */
[----:B------:R-:W-:Y:S01]  /*0f10*/  IMAD R21, R20, 0x780, RZ ;  /* 0x0000078014157824 */ /* 0x000fe200078e02ff */
[----:B------:R-:W-:Y:S01]  /*0f20*/  IADD3 R45, R45, R23, RZ ;  /* 0x000000172d2d7210 */ /* 0x000fe20007ffe0ff */
[----:B------:R-:W-:-:S03]  /*0f30*/  IMAD R23, R22, 0x30, RZ ;  /* 0x0000003016177824 */ /* 0x000fc600078e02ff */
[----:B------:R-:W-:Y:S02]  /*0f40*/  IADD3 R61, R61, R21, RZ ;  /* 0x000000153d3d7210 */ /* 0x000fe40007ffe0ff */
[----:B------:R-:W-:Y:S02]  /*0f50*/  IADD3 R25, R21, R25, RZ ;  /* 0x0000001915197210 */ /* 0x000fe40007ffe0ff */
[----:B------:R-:W-:Y:S02]  /*0f60*/  IADD3 R57, R57, R23, RZ ;  /* 0x0000001739397210 */ /* 0x000fe40007ffe0ff */
[----:B------:R-:W-:Y:S02]  /*0f70*/  CS2R R22, SRZ ;  /* 0x0000000000167805 */ /* 0x000fe4000001ff00 */
[----:B0-----:R-:W-:Y:S01]  /*0f80*/  CS2R R26, SRZ ;  /* 0x00000000001a7805 */ /* 0x001fe2000001ff00 */
[----:B------:R-:W-:-:S04]  /*0f90*/  IMAD.WIDE R60, R8, 0x4, R60 ;  /* 0x00000004083c7825 */ /* 0x000fc800078e023c */
[----:B--2---:R-:W-:Y:S01]  /*0fa0*/  FADD R21, R12, -R16 ;  /* 0x800000100c157221 */ /* 0x004fe20000000000 */
[----:B------:R-:W-:-:S03]  /*0fb0*/  FADD R32, R13, -R17 ;  /* 0x800000110d207221 */ /* 0x000fc60000000000 */
[-C--:B------:R-:W-:Y:S01]  /*0fc0*/  FFMA R12, R21, R41.reuse, R16 ;  /* 0x00000029150c7223 */ /* 0x080fe20000000010 */
[----:B------:R-:W-:Y:S01]  /*0fd0*/  FFMA R32, R32, R41, R17 ;  /* 0x0000002920207223 */ /* 0x000fe20000000011 */
[----:B------:R-:W-:Y:S01]  /*0fe0*/  IMAD.WIDE R16, R8, 0x4, R24 ;  /* 0x0000000408107825 */ /* 0x000fe200078e0218 */
[----:B------:R-:W-:Y:S02]  /*0ff0*/  CS2R R20, SRZ ;  /* 0x0000000000147805 */ /* 0x000fe4000001ff00 */
[----:B------:R-:W-:-:S04]  /*1000*/  CS2R R24, SRZ ;  /* 0x0000000000187805 */ /* 0x000fc8000001ff00 */
[----:B------:R-:W2:Y:S04]  /*1010*/  @P0 LDG.E.128 R20, desc[UR4][R60.64] ;  /* 0x000000043c140981 */ /* 0x000ea8000c1e1d00 */
[----:B------:R-:W2:Y:S01]  /*1020*/  @P0 LDG.E.128 R24, desc[UR4][R16.64] ;  /* 0x0000000410180981 */ /* 0x000ea2000c1e1d00 */
[----:B------:R-:W-:Y:S01]  /*1030*/  FADD R13, R14, -R18 ;  /* 0x800000120e0d7221 */ /* 0x000fe20000000000 */
[----:B------:R-:W-:-:S04]  /*1040*/  IMAD.WIDE R44, R3, 0x4, R44 ;  /* 0x00000004032c7825 */ /* 0x000fc800078e022c */
[----:B------:R-:W-:Y:S01]  /*1050*/  FADD R34, R15, -R19 ;  /* 0x800000130f227221 */ /* 0x000fe20000000000 */
[----:B------:R-:W-:-:S03]  /*1060*/  FFMA R14, R13, R41, R18 ;  /* 0x000000290d0e7223 */ /* 0x000fc60000000012 */
[----:B------:R-:W-:Y:S01]  /*1070*/  FFMA R34, R34, R41, R19 ;  /* 0x0000002922227223 */ /* 0x000fe20000000013 */
[----:B------:R-:W-:-:S04]  /*1080*/  IMAD.WIDE R28, R3, 0x4, R28 ;  /* 0x00000004031c7825 */ /* 0x000fc800078e021c */
[----:B--2---:R-:W-:Y:S01]  /*1090*/  FADD R18, R25, -R21 ;  /* 0x8000001519127221 */ /* 0x004fe20000000000 */
[----:B------:R-:W-:-:S03]  /*10a0*/  IMAD R25, R37, 0x780, RZ ;  /* 0x0000078025197824 */ /* 0x000fc600078e02ff */
[----:B------:R-:W-:Y:S01]  /*10b0*/  FFMA R15, R18, R41, R21 ;  /* 0x00000029120f7223 */ /* 0x000fe20000000015 */
[----:B------:R-:W-:-:S04]  /*10c0*/  IMAD.WIDE.U32 R18, R31, 0x780, R44 ;  /* 0x000007801f127825 */ /* 0x000fc800078e002c */
[----:B------:R-:W-:Y:S01]  /*10d0*/  FADD R33, R26, -R22 ;  /* 0x800000161a217221 */ /* 0x000fe20000000000 */
[--C-:B------:R-:W-:Y:S01]  /*10e0*/  FADD R16, R27, -R23.reuse ;  /* 0x800000171b107221 */ /* 0x100fe20000000000 */
[----:B------:R-:W-:Y:S01]  /*10f0*/  FADD R13, R24, -R20 ;  /* 0x80000014180d7221 */ /* 0x000fe20000000000 */
[----:B------:R-:W-:Y:S01]  /*1100*/  IADD3 R19, R19, R25, RZ ;  /* 0x0000001913137210 */ /* 0x000fe20007ffe0ff */
[-C--:B------:R-:W-:Y:S01]  /*1110*/  FFMA R33, R33, R41.reuse, R22 ;  /* 0x0000002921217223 */ /* 0x080fe20000000016 */
[----:B------:R-:W-:Y:S01]  /*1120*/  FFMA R37, R16, R41, R23 ;  /* 0x0000002910257223 */ /* 0x000fe20000000017 */
[----:B------:R-:W-:-:S04]  /*1130*/  IMAD.WIDE.U32 R22, R31, 0x780, R28 ;  /* 0x000007801f167825 */ /* 0x000fc800078e001c */
[----:B------:R-:W-:Y:S01]  /*1140*/  FFMA R13, R13, R41, R20 ;  /* 0x000000290d0d7223 */ /* 0x000fe20000000014 */
[----:B------:R-:W-:Y:S01]  /*1150*/  CS2R R16, SRZ ;  /* 0x0000000000107805 */ /* 0x000fe2000001ff00 */
[----:B------:R-:W-:Y:S01]  /*1160*/  IMAD.WIDE R20, R8, 0x4, R18 ;  /* 0x0000000408147825 */ /* 0x000fe200078e0212 */
[----:B------:R-:W-:Y:S02]  /*1170*/  CS2R R18, SRZ ;  /* 0x0000000000127805 */ /* 0x000fe4000001ff00 */
[----:B------:R-:W-:Y:S01]  /*1180*/  IADD3 R23, R25, R23, RZ ;  /* 0x0000001719177210 */ /* 0x000fe20007ffe0ff */
[----:B------:R-:W-:-:S03]  /*1190*/  IMAD.WIDE.U32 R44, R30, 0x780, R44 ;  /* 0x000007801e2c7825 */ /* 0x000fc600078e002c */
[----:B------:R0:W2:Y:S01]  /*11a0*/  @P1 LDG.E.128 R16, desc[UR4][R20.64] ;  /* 0x0000000414101981 */ /* 0x0000a2000c1e1d00 */
[----:B------:R-:W-:-:S04]  /*11b0*/  IMAD.WIDE.U32 R28, R30, 0x780, R28 ;  /* 0x000007801e1c7825 */ /* 0x000fc800078e001c */
[----:B------:R-:W-:Y:S01]  /*11c0*/  IMAD.WIDE R30, R8, 0x4, R22 ;  /* 0x00000004081e7825 */ /* 0x000fe200078e0216 */
[----:B------:R-:W-:Y:S02]  /*11d0*/  CS2R R22, SRZ ;  /* 0x0000000000167805 */ /* 0x000fe4000001ff00 */
[----:B0-----:R-:W-:-:S06]  /*11e0*/  CS2R R20, SRZ ;  /* 0x0000000000147805 */ /* 0x001fcc000001ff00 */
[----:B------:R0:W2:Y:S01]  /*11f0*/  @P1 LDG.E.128 R20, desc[UR4][R30.64] ;  /* 0x000000041e141981 */ /* 0x0000a2000c1e1d00 */
[----:B------:R-:W-:-:S05]  /*1200*/  IMAD R39, R39, 0x780, RZ ;  /* 0x0000078027277824 */ /* 0x000fca00078e02ff */
[----:B------:R-:W-:Y:S02]  /*1210*/  IADD3 R45, R45, R39, RZ ;  /* 0x000000272d2d7210 */ /* 0x000fe40007ffe0ff */
[----:B------:R-:W-:Y:S02]  /*1220*/  IADD3 R29, R39, R29, RZ ;  /* 0x0000001d271d7210 */ /* 0x000fe40007ffe0ff */
[----:B------:R-:W-:Y:S02]  /*1230*/  CS2R R24, SRZ ;  /* 0x0000000000187805 */ /* 0x000fe4000001ff00 */
[----:B------:R-:W-:Y:S02]  /*1240*/  CS2R R26, SRZ ;  /* 0x00000000001a7805 */ /* 0x000fe4000001ff00 */
[----:B0-----:R-:W-:Y:S01]  /*1250*/  CS2R R30, SRZ ;  /* 0x00000000001e7805 */ /* 0x001fe2000001ff00 */
[----:B------:R-:W-:-:S05]  /*1260*/  IMAD.WIDE R44, R8, 0x4, R44 ;  /* 0x00000004082c7825 */ /* 0x000fca00078e022c */
[----:B------:R0:W3:Y:S01]  /*1270*/  @P1 LDG.E.128 R24, desc[UR4][R44.64] ;  /* 0x000000042c181981 */ /* 0x0000e2000c1e1d00 */
[----:B--2---:R-:W-:-:S04]  /*1280*/  FADD R39, R20, -R16 ;  /* 0x8000001014277221 */ /* 0x004fc80000000000 */
[----:B------:R-:W-:Y:S01]  /*1290*/  FFMA R39, R39, R50, R16 ;  /* 0x0000003227277223 */ /* 0x000fe20000000010 */
[----:B------:R-:W-:-:S04]  /*12a0*/  FADD R16, R21, -R17 ;  /* 0x8000001115107221 */ /* 0x000fc80000000000 */
[----:B------:R-:W-:Y:S01]  /*12b0*/  FFMA R41, R16, R50, R17 ;  /* 0x0000003210297223 */ /* 0x000fe20000000011 */
[----:B------:R-:W-:Y:S01]  /*12c0*/  IMAD.WIDE R16, R8, 0x4, R28 ;  /* 0x0000000408107825 */ /* 0x000fe200078e021c */
[----:B------:R-:W-:-:S06]  /*12d0*/  CS2R R28, SRZ ;  /* 0x00000000001c7805 */ /* 0x000fcc000001ff00 */
[----:B------:R-:W3:Y:S01]  /*12e0*/  @P1 LDG.E.128 R28, desc[UR4][R16.64] ;  /* 0x00000004101c1981 */ /* 0x000ee2000c1e1d00 */
[----:B------:R-:W-:-:S04]  /*12f0*/  FADD R43, R22, -R18 ;  /* 0x80000012162b7221 */ /* 0x000fc80000000000 */
[----:B------:R-:W-:Y:S01]  /*1300*/  FFMA R43, R43, R50, R18 ;  /* 0x000000322b2b7223 */ /* 0x000fe20000000012 */
[----:B------:R-:W-:Y:S01]  /*1310*/  FADD R18, R23, -R19 ;  /* 0x8000001317127221 */ /* 0x000fe20000000000 */
[----:B------:R-:W-:-:S04]  /*1320*/  IMAD.WIDE R58, R3, 0x4, R58 ;  /* 0x00000004033a7825 */ /* 0x000fc800078e023a */
[----:B0-----:R-:W-:Y:S01]  /*1330*/  FFMA R45, R18, R50, R19 ;  /* 0x00000032122d7223 */ /* 0x001fe20000000013 */
[----:B------:R-:W-:-:S04]  /*1340*/  IMAD.WIDE R52, R3, 0x4, R52 ;  /* 0x0000000403347825 */ /* 0x000fc800078e0234 */
[----:B------:R-:W-:Y:S02]  /*1350*/  IMAD R21, R48, 0x780, RZ ;  /* 0x0000078030157824 */ /* 0x000fe400078e02ff */
[----:B---3--:R-:W-:Y:S01]  /*1360*/  FADD R19, R28, -R24 ;  /* 0x800000181c137221 */ /* 0x008fe20000000000 */
[----:B------:R-:W-:Y:S01]  /*1370*/  FADD R46, R29, -R25 ;  /* 0x800000191d2e7221 */ /* 0x000fe20000000000 */
[----:B------:R-:W-:Y:S01]  /*1380*/  FADD R23, R30, -R26 ;  /* 0x8000001a1e177221 */ /* 0x000fe20000000000 */
[----:B------:R-:W-:Y:S01]  /*1390*/  FADD R16, R31, -R27 ;  /* 0x8000001b1f107221 */ /* 0x000fe20000000000 */
[-C--:B------:R-:W-:Y:S01]  /*13a0*/  FFMA R44, R19, R50.reuse, R24 ;  /* 0x00000032132c7223 */ /* 0x080fe20000000018 */
[----:B------:R-:W-:Y:S01]  /*13b0*/  FFMA R46, R46, R50, R25 ;  /* 0x000000322e2e7223 */ /* 0x000fe20000000019 */
[----:B------:R-:W-:-:S04]  /*13c0*/  IMAD.WIDE.U32 R18, R47, 0x780, R58 ;  /* 0x000007802f127825 */ /* 0x000fc800078e003a */
[-C--:B------:R-:W-:Y:S01]  /*13d0*/  FFMA R48, R23, R50.reuse, R26 ;  /* 0x0000003217307223 */ /* 0x080fe2000000001a */
[----:B------:R-:W-:Y:S01]  /*13e0*/  FFMA R50, R16, R50, R27 ;  /* 0x0000003210327223 */ /* 0x000fe2000000001b */
[----:B------:R-:W-:Y:S01]  /*13f0*/  IMAD.WIDE.U32 R26, R47, 0x780, R52 ;  /* 0x000007802f1a7825 */ /* 0x000fe200078e0034 */
[----:B------:R-:W-:-:S04]  /*1400*/  IADD3 R19, R19, R21, RZ ;  /* 0x0000001513137210 */ /* 0x000fc80007ffe0ff */
[----:B------:R-:W-:Y:S01]  /*1410*/  IADD3 R27, R21, R27, RZ ;  /* 0x0000001b151b7210 */ /* 0x000fe20007ffe0ff */
[C---:B------:R-:W-:Y:S01]  /*1420*/  IMAD.WIDE R24, R8.reuse, 0x4, R18 ;  /* 0x0000000408187825 */ /* 0x040fe200078e0212 */
[----:B------:R-:W-:Y:S02]  /*1430*/  CS2R R16, SRZ ;  /* 0x0000000000107805 */ /* 0x000fe4000001ff00 */
[----:B------:R-:W-:Y:S02]  /*1440*/  CS2R R18, SRZ ;  /* 0x0000000000127805 */ /* 0x000fe4000001ff00 */
[----:B------:R-:W-:Y:S02]  /*1450*/  CS2R R20, SRZ ;  /* 0x0000000000147805 */ /* 0x000fe4000001ff00 */
[----:B------:R-:W-:Y:S01]  /*1460*/  CS2R R22, SRZ ;  /* 0x0000000000167805 */ /* 0x000fe2000001ff00 */
[----:B------:R-:W-:Y:S01]  /*1470*/  IMAD.WIDE R26, R8, 0x4, R26 ;  /* 0x00000004081a7825 */ /* 0x000fe200078e021a */
[----:B------:R0:W2:Y:S04]  /*1480*/  @P2 LDG.E.128 R16, desc[UR4][R24.64] ;  /* 0x0000000418102981 */ /* 0x0000a8000c1e1d00 */
[----:B------:R1:W2:Y:S01]  /*1490*/  @P2 LDG.E.128 R20, desc[UR4][R26.64] ;  /* 0x000000041a142981 */ /* 0x0002a2000c1e1d00 */
[----:B------:R-:W-:-:S04]  /*14a0*/  IMAD.WIDE.U32 R28, R42, 0x780, R52 ;  /* 0x000007802a1c7825 */ /* 0x000fc800078e0034 */
[----:B0-----:R-:W-:Y:S02]  /*14b0*/  IMAD R25, R40, 0x780, RZ ;  /* 0x0000078028197824 */ /* 0x001fe400078e02ff */
[----:B------:R-:W-:-:S03]  /*14c0*/  IMAD.WIDE.U32 R58, R42, 0x780, R58 ;  /* 0x000007802a3a7825 */ /* 0x000fc600078e003a */
[----:B------:R-:W-:Y:S02]  /*14d0*/  IADD3 R29, R25, R29, RZ ;  /* 0x0000001d191d7210 */ /* 0x000fe40007ffe0ff */
[----:B------:R-:W-:Y:S02]  /*14e0*/  IADD3 R59, R59, R25, RZ ;  /* 0x000000193b3b7210 */ /* 0x000fe40007ffe0ff */
[----:B------:R-:W-:Y:S02]  /*14f0*/  CS2R R24, SRZ ;  /* 0x0000000000187805 */ /* 0x000fe4000001ff00 */
[----:B-1----:R-:W-:Y:S02]  /*1500*/  CS2R R26, SRZ ;  /* 0x00000000001a7805 */ /* 0x002fe4000001ff00 */
[----:B------:R-:W-:Y:S01]  /*1510*/  CS2R R30, SRZ ;  /* 0x00000000001e7805 */ /* 0x000fe2000001ff00 */
[----:B------:R-:W-:-:S05]  /*1520*/  IMAD.WIDE R52, R8, 0x4, R58 ;  /* 0x0000000408347825 */ /* 0x000fca00078e023a */
[----:B------:R0:W3:Y:S01]  /*1530*/  @P2 LDG.E.128 R24, desc[UR4][R52.64] ;  /* 0x0000000434182981 */ /* 0x0000e2000c1e1d00 */
[----:B--2---:R-:W-:Y:S01]  /*1540*/  FADD R47, R20, -R16 ;  /* 0x80000010142f7221 */ /* 0x004fe20000000000 */
[----:B------:R-:W-:-:S03]  /*1550*/  FADD R20, R21, -R17 ;  /* 0x8000001115147221 */ /* 0x000fc60000000000 */
[-C--:B------:R-:W-:Y:S01]  /*1560*/  FFMA R47, R47, R38.reuse, R16 ;  /* 0x000000262f2f7223 */ /* 0x080fe20000000010 */
[----:B------:R-:W-:Y:S01]  /*1570*/  FFMA R49, R20, R38, R17 ;  /* 0x0000002614317223 */ /* 0x000fe20000000011 */
[----:B------:R-:W-:Y:S01]  /*1580*/  IMAD.WIDE R16, R8, 0x4, R28 ;  /* 0x0000000408107825 */ /* 0x000fe200078e021c */
[----:B------:R-:W-:-:S06]  /*1590*/  CS2R R28, SRZ ;  /* 0x00000000001c7805 */ /* 0x000fcc000001ff00 */
[----:B------:R1:W3:Y:S01]  /*15a0*/  @P2 LDG.E.128 R28, desc[UR4][R16.64] ;  /* 0x00000004101c2981 */ /* 0x0002e2000c1e1d00 */
[----:B------:R-:W-:-:S04]  /*15b0*/  FADD R20, R23, -R19 ;  /* 0x8000001317147221 */ /* 0x000fc80000000000 */
[----:B0-----:R-:W-:Y:S01]  /*15c0*/  FFMA R53, R20, R38, R19 ;  /* 0x0000002614357223 */ /* 0x001fe20000000013 */
[----:B------:R-:W-:-:S04]  /*15d0*/  IMAD.WIDE R20, R3, 0x4, R56 ;  /* 0x0000000403147825 */ /* 0x000fc800078e0238 */
[----:B------:R-:W-:Y:S01]  /*15e0*/  FADD R51, R22, -R18 ;  /* 0x8000001216337221 */ /* 0x000fe20000000000 */
[----:B------:R-:W-:Y:S02]  /*15f0*/  IMAD R35, R35, 0x780, RZ ;  /* 0x0000078023237824 */ /* 0x000fe400078e02ff */
[----:B-1----:R-:W-:-:S04]  /*1600*/  IMAD.WIDE.U32 R16, R36, 0x780, R20 ;  /* 0x0000078024107825 */ /* 0x002fc800078e0014 */
[----:B------:R-:W-:Y:S01]  /*1610*/  IMAD.WIDE R22, R3, 0x4, R54 ;  /* 0x0000000403167825 */ /* 0x000fe200078e0236 */
[----:B------:R-:W-:-:S03]  /*1620*/  IADD3 R17, R17, R35, RZ ;  /* 0x0000002311117210 */ /* 0x000fc60007ffe0ff */
[----:B------:R-:W-:Y:S01]  /*1630*/  FFMA R51, R51, R38, R18 ;  /* 0x0000002633337223 */ /* 0x000fe20000000012 */
[----:B------:R-:W-:Y:S02]  /*1640*/  IMAD R9, R9, 0x780, RZ ;  /* 0x0000078009097824 */ /* 0x000fe400078e02ff */
[----:B------:R-:W-:-:S05]  /*1650*/  IMAD.WIDE.U32 R58, R11, 0x780, R20 ;  /* 0x000007800b3a7825 */ /* 0x000fca00078e0014 */
[----:B------:R-:W-:Y:S02]  /*1660*/  IADD3 R59, R59, R9, RZ ;  /* 0x000000093b3b7210 */ /* 0x000fe40007ffe0ff */
[----:B------:R-:W-:Y:S01]  /*1670*/  CS2R R20, SRZ ;  /* 0x0000000000147805 */ /* 0x000fe2000001ff00 */
[----:B------:R-:W-:-:S04]  /*1680*/  IMAD.WIDE R58, R8, 0x4, R58 ;  /* 0x00000004083a7825 */ /* 0x000fc800078e023a */
[----:B---3--:R-:W-:Y:S01]  /*1690*/  FADD R19, R28, -R24 ;  /* 0x800000181c137221 */ /* 0x008fe20000000000 */
[----:B------:R-:W-:-:S03]  /*16a0*/  FADD R56, R29, -R25 ;  /* 0x800000191d387221 */ /* 0x000fc60000000000 */
[-C--:B------:R-:W-:Y:S01]  /*16b0*/  FFMA R52, R19, R38.reuse, R24 ;  /* 0x0000002613347223 */ /* 0x080fe20000000018 */
[--C-:B------:R-:W-:Y:S01]  /*16c0*/  FADD R19, R30, -R26.reuse ;  /* 0x8000001a1e137221 */ /* 0x100fe20000000000 */
[----:B------:R-:W-:Y:S01]  /*16d0*/  FADD R24, R31, -R27 ;  /* 0x8000001b1f187221 */ /* 0x000fe20000000000 */
[-C--:B------:R-:W-:Y:S02]  /*16e0*/  FFMA R56, R56, R38.reuse, R25 ;  /* 0x0000002638387223 */ /* 0x080fe40000000019 */
[-C--:B------:R-:W-:Y:S01]  /*16f0*/  FFMA R54, R19, R38.reuse, R26 ;  /* 0x0000002613367223 */ /* 0x080fe2000000001a */
[----:B------:R-:W-:Y:S01]  /*1700*/  FFMA R38, R24, R38, R27 ;  /* 0x0000002618267223 */ /* 0x000fe2000000001b */
[----:B------:R-:W-:Y:S01]  /*1710*/  IMAD.WIDE.U32 R18, R36, 0x780, R22 ;  /* 0x0000078024127825 */ /* 0x000fe200078e0016 */
[----:B------:R-:W-:Y:S02]  /*1720*/  CS2R R24, SRZ ;  /* 0x0000000000187805 */ /* 0x000fe4000001ff00 */
[----:B------:R-:W-:Y:S01]  /*1730*/  CS2R R26, SRZ ;  /* 0x00000000001a7805 */ /* 0x000fe2000001ff00 */
[----:B------:R-:W-:Y:S01]  /*1740*/  IMAD.WIDE R30, R8, 0x4, R16 ;  /* 0x00000004081e7825 */ /* 0x000fe200078e0210 */
[----:B------:R-:W-:-:S04]  /*1750*/  IADD3 R19, R35, R19, RZ ;  /* 0x0000001323137210 */ /* 0x000fc80007ffe0ff */
[----:B------:R0:W2:Y:S01]  /*1760*/  @P3 LDG.E.128 R24, desc[UR4][R30.64] ;  /* 0x000000041e183981 */ /* 0x0000a2000c1e1d00 */
[----:B------:R-:W-:Y:S01]  /*1770*/  IMAD.WIDE R28, R8, 0x4, R18 ;  /* 0x00000004081c7825 */ /* 0x000fe200078e0212 */
[----:B------:R-:W-:Y:S02]  /*1780*/  CS2R R16, SRZ ;  /* 0x0000000000107805 */ /* 0x000fe4000001ff00 */
[----:B------:R-:W-:-:S06]  /*1790*/  CS2R R18, SRZ ;  /* 0x0000000000127805 */ /* 0x000fcc000001ff00 */
[----:B------:R1:W2:Y:S01]  /*17a0*/  @P3 LDG.E.128 R16, desc[UR4][R28.64] ;  /* 0x000000041c103981 */ /* 0x0002a2000c1e1d00 */
[----:B0-----:R-:W-:-:S05]  /*17b0*/  IMAD.WIDE.U32 R30, R11, 0x780, R22 ;  /* 0x000007800b1e7825 */ /* 0x001fca00078e0016 */
[----:B------:R-:W-:Y:S02]  /*17c0*/  IADD3 R31, R9, R31, RZ ;  /* 0x0000001f091f7210 */ /* 0x000fe40007ffe0ff */
[----:B------:R-:W-:Y:S02]  /*17d0*/  CS2R R22, SRZ ;  /* 0x0000000000167805 */ /* 0x000fe4000001ff00 */
[----:B-1----:R-:W-:Y:S01]  /*17e0*/  CS2R R28, SRZ ;  /* 0x00000000001c7805 */ /* 0x002fe2000001ff00 */
[----:B------:R-:W-:Y:S01]  /*17f0*/  IMAD.WIDE R8, R8, 0x4, R30 ;  /* 0x0000000408087825 */ /* 0x000fe200078e021e */
[----:B------:R-:W-:Y:S02]  /*1800*/  CS2R R30, SRZ ;  /* 0x00000000001e7805 */ /* 0x000fe4000001ff00 */
[----:B------:R-:W3:Y:S04]  /*1810*/  @P3 LDG.E.128 R20, desc[UR4][R58.64] ;  /* 0x000000043a143981 */ /* 0x000ee8000c1e1d00 */
[----:B------:R0:W3:Y:S01]  /*1820*/  @P3 LDG.E.128 R28, desc[UR4][R8.64] ;  /* 0x00000004081c3981 */ /* 0x0000e2000c1e1d00 */
[----:B------:R-:W-:Y:S01]  /*1830*/  IMAD R3, R10, 0x109c8c, R3 ;  /* 0x00109c8c0a037824 */ /* 0x000fe200078e0203 */
[----:B0-----:R-:W0:Y:S03]  /*1840*/  LDC.64 R8, c[0x0][0x248] ;  /* 0x00009200ff087b82 */ /* 0x001e260000000a00 */
[----:B------:R-:W-:-:S02]  /*1850*/  IMAD R3, R4, 0xc, R3 ;  /* 0x0000000c04037824 */ /* 0x000fc400078e0203 */
[----:B------:R-:W-:Y:S01]  /*1860*/  FADD R13, -R12, R13 ;  /* 0x0000000d0c0d7221 */ /* 0x000fe20000000100 */
[----:B------:R-:W-:Y:S01]  /*1870*/  FADD R15, -R32, R15 ;  /* 0x0000000f200f7221 */ /* 0x000fe20000000100 */
[----:B------:R-:W-:Y:S01]  /*1880*/  FADD R42, -R43, R48 ;  /* 0x000000302b2a7221 */ /* 0x000fe20000000100 */
[----:B------:R-:W-:Y:S01]  /*1890*/  FADD R50, -R45, R50 ;  /* 0x000000322d327221 */ /* 0x000fe20000000100 */
[-C--:B------:R-:W-:Y:S01]  /*18a0*/  FFMA R12, R13, R7.reuse, R12 ;  /* 0x000000070d0c7223 */ /* 0x080fe2000000000c */
[-C--:B------:R-:W-:Y:S01]  /*18b0*/  FFMA R13, R15, R7.reuse, R32 ;  /* 0x000000070f0d7223 */ /* 0x080fe20000000020 */
        /* <DEDUP_REMOVED lines=11> */
[----:B------:R-:W-:Y:S01]  /*1970*/  FFMA R15, R15, R7, R34 ;  /* 0x000000070f0f7223 */ /* 0x000fe20000000022 */
[-C--:B------:R-:W-:Y:S01]  /*1980*/  FFMA R40, R40, R6.reuse, R39 ;  /* 0x0000000628287223 */ /* 0x080fe20000000027 */
[----:B------:R-:W-:Y:S01]  /*1990*/  FFMA R41, R46, R6, R41 ;  /* 0x000000062e297223 */ /* 0x000fe20000000029 */
[----:B------:R-:W-:Y:S01]  /*19a0*/  FFMA R50, R50, R0, R51 ;  /* 0x0000000032327223 */ /* 0x000fe20000000033 */
[----:B0-----:R-:W-:-:S04]  /*19b0*/  IMAD.WIDE R6, R3, 0x4, R8 ;  /* 0x0000000403067825 */ /* 0x001fc800078e0208 */
[-C--:B------:R-:W-:Y:S01]  /*19c0*/  FFMA R48, R48, R0.reuse, R47 ;  /* 0x0000000030307223 */ /* 0x080fe2000000002f */
[-C--:B------:R-:W-:Y:S01]  /*19d0*/  FFMA R49, R56, R0.reuse, R49 ;  /* 0x0000000038317223 */ /* 0x080fe20000000031 */
[----:B------:R-:W-:Y:S01]  /*19e0*/  FFMA R51, R38, R0, R53 ;  /* 0x0000000026337223 */ /* 0x000fe20000000035 */
[----:B------:R0:W-:Y:S01]  /*19f0*/  @P0 STG.E.128 desc[UR4][R6.64], R12 ;  /* 0x0000000c06000986 */ /* 0x0001e2000c101d04 */
[--C-:B--2---:R-:W-:Y:S01]  /*1a00*/  FADD R4, R17, -R25.reuse ;  /* 0x8000001911047221 */ /* 0x104fe20000000000 */
[----:B------:R-:W-:Y:S01]  /*1a10*/  FADD R11, R16, -R24 ;  /* 0x80000018100b7221 */ /* 0x000fe20000000000 */
[----:B------:R-:W-:Y:S02]  /*1a20*/  FADD R17, R18, -R26 ;  /* 0x8000001a12117221 */ /* 0x000fe40000000000 */
[-C--:B------:R-:W-:Y:S01]  /*1a30*/  FFMA R25, R4, R5.reuse, R25 ;  /* 0x0000000504197223 */ /* 0x080fe20000000019 */
[--C-:B------:R-:W-:Y:S01]  /*1a40*/  FADD R10, R19, -R27.reuse ;  /* 0x8000001b130a7221 */ /* 0x100fe20000000000 */
[----:B------:R-:W-:Y:S01]  /*1a50*/  IADD3 R19, R3, 0xc0, RZ ;  /* 0x000000c003137810 */ /* 0x000fe20007ffe0ff */
[-C--:B------:R-:W-:Y:S01]  /*1a60*/  FFMA R24, R11, R5.reuse, R24 ;  /* 0x000000050b187223 */ /* 0x080fe20000000018 */
[-C--:B------:R-:W-:Y:S01]  /*1a70*/  FFMA R26, R17, R5.reuse, R26 ;  /* 0x00000005111a7223 */ /* 0x080fe2000000001a */
[-C--:B------:R-:W-:Y:S01]  /*1a80*/  FFMA R27, R10, R5.reuse, R27 ;  /* 0x000000050a1b7223 */ /* 0x080fe2000000001b */
[--C-:B---3--:R-:W-:Y:S01]  /*1a90*/  FADD R4, R29, -R21.reuse ;  /* 0x800000151d047221 */ /* 0x108fe20000000000 */
[----:B------:R-:W-:Y:S01]  /*1aa0*/  IADD3 R29, R3, 0x180, RZ ;  /* 0x00000180031d7810 */ /* 0x000fe20007ffe0ff */
[----:B------:R-:W-:Y:S01]  /*1ab0*/  FADD R11, R28, -R20 ;  /* 0x800000141c0b7221 */ /* 0x000fe20000000000 */
[----:B------:R-:W-:Y:S01]  /*1ac0*/  FADD R17, R30, -R22 ;  /* 0x800000161e117221 */ /* 0x000fe20000000000 */
[----:B------:R-:W-:Y:S01]  /*1ad0*/  FFMA R21, R4, R5, R21 ;  /* 0x0000000504157223 */ /* 0x000fe20000000015 */
[----:B------:R-:W-:Y:S01]  /*1ae0*/  FADD R4, R31, -R23 ;  /* 0x800000171f047221 */ /* 0x000fe20000000000 */
[----:B------:R-:W-:-:S04]  /*1af0*/  IMAD.WIDE R18, R19, 0x4, R8 ;  /* 0x0000000413127825 */ /* 0x000fc800078e0208 */
[-C--:B------:R-:W-:Y:S01]  /*1b00*/  FFMA R11, R11, R5.reuse, R20 ;  /* 0x000000050b0b7223 */ /* 0x080fe20000000014 */
[-C--:B------:R-:W-:Y:S01]  /*1b10*/  FFMA R17, R17, R5.reuse, R22 ;  /* 0x0000000511117223 */ /* 0x080fe20000000016 */
[----:B------:R-:W-:Y:S01]  /*1b20*/  FFMA R4, R4, R5, R23 ;  /* 0x0000000504047223 */ /* 0x000fe20000000017 */
[----:B------:R-:W-:Y:S01]  /*1b30*/  IMAD.WIDE R28, R29, 0x4, R8 ;  /* 0x000000041d1c7825 */ /* 0x000fe200078e0208 */
[----:B------:R-:W-:Y:S01]  /*1b40*/  IADD3 R31, R3, 0x240, RZ ;  /* 0x00000240031f7810 */ /* 0x000fe20007ffe0ff */
[----:B------:R0:W-:Y:S02]  /*1b50*/  @P1 STG.E.128 desc[UR4][R18.64], R40 ;  /* 0x0000002812001986 */ /* 0x0001e4000c101d04 */
[----:B------:R-:W-:Y:S01]  /*1b60*/  FADD R24, -R11, R24 ;  /* 0x000000180b187221 */ /* 0x000fe20000000100 */
[----:B------:R-:W-:Y:S01]  /*1b70*/  FADD R0, -R21, R25 ;  /* 0x0000001915007221 */ /* 0x000fe20000000100 */
[----:B------:R-:W-:Y:S01]  /*1b80*/  FADD R26, -R17, R26 ;  /* 0x0000001a111a7221 */ /* 0x000fe20000000100 */
[----:B------:R-:W-:Y:S01]  /*1b90*/  FADD R27, -R4, R27 ;  /* 0x0000001b041b7221 */ /* 0x000fe20000000100 */
[----:B------:R0:W-:Y:S01]  /*1ba0*/  @P2 STG.E.128 desc[UR4][R28.64], R48 ;  /* 0x000000301c002986 */ /* 0x0001e2000c101d04 */
[----:B------:R-:W-:-:S04]  /*1bb0*/  IMAD.WIDE R8, R31, 0x4, R8 ;  /* 0x000000041f087825 */ /* 0x000fc800078e0208 */
[-C--:B------:R-:W-:Y:S01]  /*1bc0*/  FFMA R24, R24, R2.reuse, R11 ;  /* 0x0000000218187223 */ /* 0x080fe2000000000b */
[-C--:B------:R-:W-:Y:S01]  /*1bd0*/  FFMA R25, R0, R2.reuse, R21 ;  /* 0x0000000200197223 */ /* 0x080fe20000000015 */
[-C--:B------:R-:W-:Y:S01]  /*1be0*/  FFMA R26, R26, R2.reuse, R17 ;  /* 0x000000021a1a7223 */ /* 0x080fe20000000011 */
[----:B------:R-:W-:Y:S01]  /*1bf0*/  FFMA R27, R27, R2, R4 ;  /* 0x000000021b1b7223 */ /* 0x000fe20000000004 */
[----:B0-----:R-:W-:Y:S06]  /*1c00*/  @!P3 EXIT ;  /* 0x000000000000b94d */ /* 0x001fec0003800000 */
[----:B------:R-:W-:Y:S01]  /*1c10*/  STG.E.128 desc[UR4][R8.64], R24 ;  /* 0x0000001808007986 */ /* 0x000fe2000c101d04 */
[----:B------:R-:W-:Y:S05]  /*1c20*/  EXIT ;  /* 0x000000000000794d */ /* 0x000fea0003800000 */
.L_x_0:
[----:B------:R-:W-:-:S00]  /*1c30*/  BRA `(.L_x_0) ;  /* 0xfffffffc00fc7947 */ /* 0x000fc0000383ffff */
[----:B------:R-:W-:-:S00]  /*1c40*/  NOP ;  /* 0x0000000000007918 */ /* 0x000fc00000000000 */
        /* <DEDUP_REMOVED lines=11> */
.L_x_1:


//--------------------- .nv.constant0.triton_poi_fused__unsafe_index_add_mul_sub_31 --------------------------
	.section	.nv.constant0.triton_poi_fused__unsafe_index_add_mul_sub_31,"a",@progbits
	.sectionflags	@""
	.align	4
.nv.constant0.triton_poi_fused__unsafe_index_add_mul_sub_31:
	.zero		600
